//
// Generated by NVIDIA NVVM Compiler
//
// Compiler Build ID: CL-36424714
// Cuda compilation tools, release 13.0, V13.0.88
// Based on NVVM 20.0.0
//

.version 9.0
.target sm_100
.address_size 64

	// .globl	_Z10vecadd_gpuiPfS_S_

.visible .entry _Z10vecadd_gpuiPfS_S_(
	.param .u32 _Z10vecadd_gpuiPfS_S__param_0,
	.param .u64 .ptr .align 1 _Z10vecadd_gpuiPfS_S__param_1,
	.param .u64 .ptr .align 1 _Z10vecadd_gpuiPfS_S__param_2,
	.param .u64 .ptr .align 1 _Z10vecadd_gpuiPfS_S__param_3
)
{
	.reg .pred 	%p<2>;
	.reg .b32 	%r<3>;
	.reg .b32 	%f<4>;
	.reg .b64 	%rd<11>;

	ld.param.u32 	%r2, [_Z10vecadd_gpuiPfS_S__param_0];
	ld.param.u64 	%rd1, [_Z10vecadd_gpuiPfS_S__param_1];
	ld.param.u64 	%rd2, [_Z10vecadd_gpuiPfS_S__param_2];
	ld.param.u64 	%rd3, [_Z10vecadd_gpuiPfS_S__param_3];
	mov.u32 	%r1, %tid.x;
	setp.ge.s32 	%p1, %r1, %r2;
	@%p1 bra 	$L__BB0_2;
	cvta.to.global.u64 	%rd4, %rd1;
	cvta.to.global.u64 	%rd5, %rd2;
	cvta.to.global.u64 	%rd6, %rd3;
	mul.wide.u32 	%rd7, %r1, 4;
	add.s64 	%rd8, %rd4, %rd7;
	ld.global.f32 	%f1, [%rd8];
	add.s64 	%rd9, %rd5, %rd7;
	ld.global.f32 	%f2, [%rd9];
	add.f32 	%f3, %f1, %f2;
	add.s64 	%rd10, %rd6, %rd7;
	st.global.f32 	[%rd10], %f3;
$L__BB0_2:
	ret;

}


// ===== COMPILED SASS (sm_100) =====

	.target	sm_100

	.elftype	@"ET_EXEC"


//--------------------- .note.nv.tkinfo           --------------------------
	.section	.note.nv.tkinfo,"",@"SHT_NOTE"
	.sectionflags	@"SHF_NOTE_NV_TKINFO"
	.tkinfo
        /*0018*/ 	.word	0x00000002
        /*0030*/ 	.string	""
        /*0030*/ 	.string	"ptxas"
        /*0030*/ 	.string	"Cuda compilation tools, release 13.0, V13.0.88"
        /*0030*/ 	.string	"Build cuda_13.0.r13.0/compiler.36424714_0"
        /*0030*/ 	.string	"-arch sm_100 -m 64 "



//--------------------- .note.nv.cuinfo           --------------------------
	.section	.note.nv.cuinfo,"",@"SHT_NOTE"
	.sectionflags	@"SHF_NOTE_NV_CUINFO"
        /*0018*/ 	.short	0x0002
        /*001a*/ 	.short	0x0064
        /*001c*/ 	.short	0x0082
	.zero		2


//--------------------- .nv.info                  --------------------------
	.section	.nv.info,"",@"SHT_CUDA_INFO"
	.align	4


	//----- nvinfo : EIATTR_REGCOUNT
	.align		4
        /*0000*/ 	.byte	0x04, 0x2f
        /*0002*/ 	.short	(.L_1 - .L_0)
	.align		4
.L_0:
        /*0004*/ 	.word	index@(_Z10vecadd_gpuiPfS_S_)
        /*0008*/ 	.word	0x0000000c


	//----- nvinfo : EIATTR_FRAME_SIZE
	.align		4
.L_1:
        /*000c*/ 	.byte	0x04, 0x11
        /*000e*/ 	.short	(.L_3 - .L_2)
	.align		4
.L_2:
        /*0010*/ 	.word	index@(_Z10vecadd_gpuiPfS_S_)
        /*0014*/ 	.word	0x00000000


	//----- nvinfo : EIATTR_MIN_STACK_SIZE
	.align		4
.L_3:
        /*0018*/ 	.byte	0x04, 0x12
        /*001a*/ 	.short	(.L_5 - .L_4)
	.align		4
.L_4:
        /*001c*/ 	.word	index@(_Z10vecadd_gpuiPfS_S_)
        /*0020*/ 	.word	0x00000000
.L_5:


//--------------------- .nv.compat                --------------------------
	.section	.nv.compat,"",@"SHT_CUDA_COMPAT_INFO"
	.align	4
        /*0000*/ 	.byte	0x02, 0x09, 0x00, 0x00, 0x02, 0x02, 0x01, 0x00, 0x02, 0x05, 0x05, 0x00, 0x03, 0x07, 0x01, 0x01
        /*0010*/ 	.byte	0x02, 0x03, 0x00, 0x00, 0x02, 0x06, 0x01, 0x00, 0x04, 0x0b, 0x08, 0x00, 0x09, 0x00, 0x00, 0x00
        /*0020*/ 	.byte	0x00, 0x00, 0x00, 0x00


//--------------------- .nv.info._Z10vecadd_gpuiPfS_S_ --------------------------
	.section	.nv.info._Z10vecadd_gpuiPfS_S_,"",@"SHT_CUDA_INFO"
	.sectionflags	@""
	.align	4


	//----- nvinfo : EIATTR_CUDA_API_VERSION
	.align		4
        /*0000*/ 	.byte	0x04, 0x37
        /*0002*/ 	.short	(.L_7 - .L_6)
.L_6:
        /*0004*/ 	.word	0x00000082


	//----- nvinfo : EIATTR_KPARAM_INFO
	.align		4
.L_7:
        /*0008*/ 	.byte	0x04, 0x17
        /*000a*/ 	.short	(.L_9 - .L_8)
.L_8:
        /*000c*/ 	.word	0x00000000
        /*0010*/ 	.short	0x0003
        /*0012*/ 	.short	0x0018
        /*0014*/ 	.byte	0x00, 0xf5, 0x21, 0x00


	//----- nvinfo : EIATTR_KPARAM_INFO
	.align		4
.L_9:
        /*0018*/ 	.byte	0x04, 0x17
        /*001a*/ 	.short	(.L_11 - .L_10)
.L_10:
        /*001c*/ 	.word	0x00000000
        /*0020*/ 	.short	0x0002
        /*0022*/ 	.short	0x0010
        /*0024*/ 	.byte	0x00, 0xf5, 0x21, 0x00


	//----- nvinfo : EIATTR_KPARAM_INFO
	.align		4
.L_11:
        /*0028*/ 	.byte	0x04, 0x17
        /*002a*/ 	.short	(.L_13 - .L_12)
.L_12:
        /*002c*/ 	.word	0x00000000
        /*0030*/ 	.short	0x0001
        /*0032*/ 	.short	0x0008
        /*0034*/ 	.byte	0x00, 0xf5, 0x21, 0x00


	//----- nvinfo : EIATTR_KPARAM_INFO
	.align		4
.L_13:
        /*0038*/ 	.byte	0x04, 0x17
        /*003a*/ 	.short	(.L_15 - .L_14)
.L_14:
        /*003c*/ 	.word	0x00000000
        /*0040*/ 	.short	0x0000
        /*0042*/ 	.short	0x0000
        /*0044*/ 	.byte	0x00, 0xf0, 0x11, 0x00


	//----- nvinfo : EIATTR_SPARSE_MMA_MASK
	.align		4
.L_15:
        /*0048*/ 	.byte	0x03, 0x50
        /*004a*/ 	.short	0x0000


	//----- nvinfo : EIATTR_MAXREG_COUNT
	.align		4
        /*004c*/ 	.byte	0x03, 0x1b
        /*004e*/ 	.short	0x00ff


	//----- nvinfo : EIATTR_MERCURY_ISA_VERSION
	.align		4
        /*0050*/ 	.byte	0x03, 0x5f
        /*0052*/ 	.short	0x0101


	//----- nvinfo : EIATTR_VRC_CTA_INIT_COUNT
	.align		4
        /*0054*/ 	.byte	0x02, 0x4a
	.zero		1
	.zero		1


	//----- nvinfo : EIATTR_EXIT_INSTR_OFFSETS
	.align		4
        /*0058*/ 	.byte	0x04, 0x1c
        /*005a*/ 	.short	(.L_17 - .L_16)


	//   ....[0]....
.L_16:
        /*005c*/ 	.word	0x00000040


	//   ....[1]....
        /*0060*/ 	.word	0x00000100


	//----- nvinfo : EIATTR_CBANK_PARAM_SIZE
	.align		4
.L_17:
        /*0064*/ 	.byte	0x03, 0x19
        /*0066*/ 	.short	0x0020


	//----- nvinfo : EIATTR_PARAM_CBANK
	.align		4
        /*0068*/ 	.byte	0x04, 0x0a
        /*006a*/ 	.short	(.L_19 - .L_18)
	.align		4
.L_18:
        /*006c*/ 	.word	index@(.nv.constant0._Z10vecadd_gpuiPfS_S_)
        /*0070*/ 	.short	0x0380
        /*0072*/ 	.short	0x0020


	//----- nvinfo : EIATTR_SW_WAR
	.align		4
.L_19:
        /*0074*/ 	.byte	0x04, 0x36
        /*0076*/ 	.short	(.L_21 - .L_20)
.L_20:
        /*0078*/ 	.word	0x00000008
.L_21:


//--------------------- .nv.callgraph             --------------------------
	.section	.nv.callgraph,"",@"SHT_CUDA_CALLGRAPH"
	.align	4
	.sectionentsize	8
	.align		4
        /*0000*/ 	.word	0x00000000
	.align		4
        /*0004*/ 	.word	0xffffffff
	.align		4
        /*0008*/ 	.word	0x00000000
	.align		4
        /*000c*/ 	.word	0xfffffffe
	.align		4
        /*0010*/ 	.word	0x00000000
	.align		4
        /*0014*/ 	.word	0xfffffffd
	.align		4
        /*0018*/ 	.word	0x00000000
	.align		4
        /*001c*/ 	.word	0xfffffffc


//--------------------- .text._Z10vecadd_gpuiPfS_S_ --------------------------
	.section	.text._Z10vecadd_gpuiPfS_S_,"ax",@progbits
	.align	128
        .global         _Z10vecadd_gpuiPfS_S_
        .type           _Z10vecadd_gpuiPfS_S_,@function
        .size           _Z10vecadd_gpuiPfS_S_,(.L_x_1 - _Z10vecadd_gpuiPfS_S_)
        .other          _Z10vecadd_gpuiPfS_S_,@"STO_CUDA_ENTRY STV_DEFAULT"
_Z10vecadd_gpuiPfS_S_:
.text._Z10vecadd_gpuiPfS_S_:
[----:B------:R-:W-:Y:S01]  /*0000*/  LDC R1, c[0x0][0x37c] ;  /* 0x0000df00ff017b82 */ /* 0x000fe20000000800 */
[----:B------:R-:W0:Y:S01]  /*0010*/  S2R R9, SR_TID.X ;  /* 0x0000000000097919 */ /* 0x000e220000002100 */
[----:B------:R-:W0:Y:S02]  /*0020*/  LDCU UR4, c[0x0][0x380] ;  /* 0x00007000ff0477ac */ /* 0x000e240008000800 */
[----:B0-----:R-:W-:-:S13]  /*0030*/  ISETP.GE.AND P0, PT, R9, UR4, PT ;  /* 0x0000000409007c0c */ /* 0x001fda000bf06270 */
[----:B------:R-:W-:Y:S05]  /*0040*/  @P0 EXIT ;  /* 0x000000000000094d */ /* 0x000fea0003800000 */
[----:B------:R-:W0:Y:S01]  /*0050*/  LDC.64 R2, c[0x0][0x388] ;  /* 0x0000e200ff027b82 */ /* 0x000e220000000a00 */
[----:B------:R-:W1:Y:S07]  /*0060*/  LDCU.64 UR4, c[0x0][0x358] ;  /* 0x00006b00ff0477ac */ /* 0x000e6e0008000a00 */
[----:B------:R-:W2:Y:S08]  /*0070*/  LDC.64 R4, c[0x0][0x390] ;  /* 0x0000e400ff047b82 */ /* 0x000eb00000000a00 */
[----:B------:R-:W3:Y:S01]  /*0080*/  LDC.64 R6, c[0x0][0x398] ;  /* 0x0000e600ff067b82 */ /* 0x000ee20000000a00 */
[----:B0-----:R-:W-:-:S06]  /*0090*/  IMAD.WIDE.U32 R2, R9, 0x4, R2 ;  /* 0x0000000409027825 */ /* 0x001fcc00078e0002 */
[----:B-1----:R-:W4:Y:S01]  /*00a0*/  LDG.E R2, desc[UR4][R2.64] ;  /* 0x0000000402027981 */ /* 0x002f22000c1e1900 */
[----:B--2---:R-:W-:-:S06]  /*00b0*/  IMAD.WIDE.U32 R4, R9, 0x4, R4 ;  /* 0x0000000409047825 */ /* 0x004fcc00078e0004 */
[----:B------:R-:W4:Y:S01]  /*00c0*/  LDG.E R5, desc[UR4][R4.64] ;  /* 0x0000000404057981 */ /* 0x000f22000c1e1900 */
[----:B---3--:R-:W-:-:S04]  /*00d0*/  IMAD.WIDE.U32 R6, R9, 0x4, R6 ;  /* 0x0000000409067825 */ /* 0x008fc800078e0006 */
[----:B----4-:R-:W-:-:S05]  /*00e0*/  FADD R9, R2, R5 ;  /* 0x0000000502097221 */ /* 0x010fca0000000000 */
[----:B------:R-:W-:Y:S01]  /*00f0*/  STG.E desc[UR4][R6.64], R9 ;  /* 0x0000000906007986 */ /* 0x000fe2000c101904 */
[----:B------:R-:W-:Y:S05]  /*0100*/  EXIT ;  /* 0x000000000000794d */ /* 0x000fea0003800000 */
.L_x_0:
[----:B------:R-:W-:-:S00]  /*0110*/  BRA `(.L_x_0) ;  /* 0xfffffffc00fc7947 */ /* 0x000fc0000383ffff */
[----:B------:R-:W-:-:S00]  /*0120*/  NOP ;  /* 0x0000000000007918 */ /* 0x000fc00000000000 */
        /* <DEDUP_REMOVED lines=13> */
.L_x_1:


//--------------------- .nv.shared.reserved.0     --------------------------
	.section	.nv.shared.reserved.0,"aw",@nobits
	.weak		__nv_reservedSMEM_offset_0_alias
	.size		__nv_reservedSMEM_offset_0_alias, 0, 64
	.other		__nv_reservedSMEM_offset_0_alias,@"STO_CUDA_RESERVED_SHARED STV_DEFAULT"
__nv_reservedSMEM_offset_0_alias:
	.zero		0
	.zero		64


//--------------------- .nv.constant0._Z10vecadd_gpuiPfS_S_ --------------------------
	.section	.nv.constant0._Z10vecadd_gpuiPfS_S_,"a",@progbits
	.sectionflags	@""
	.align	4
.nv.constant0._Z10vecadd_gpuiPfS_S_:
	.zero		928


//--------------------- SYMBOLS --------------------------

	.type		.nv.reservedSmem.offset0,@object
	.size		.nv.reservedSmem.offset0,0x4
